	.headerflags	@"EF_CUDA_TEXMODE_UNIFIED EF_CUDA_64BIT_ADDRESS EF_CUDA_ACCELERATORS EF_CUDA_SM90 EF_CUDA_VIRTUAL_SM(EF_CUDA_SM90)"
	.elftype	@"ET_EXEC"


//--------------------- .nv.info                  --------------------------
	.section	.nv.info,"",@"SHT_CUDA_INFO"
	.align	4


	//----- nvinfo : EIATTR_REGCOUNT
	.align		4
        /*0000*/ 	.byte	0x04, 0x2f
        /*0002*/ 	.short	(.L_1 - .L_0)
	.align		4
.L_0:
        /*0004*/ 	.word	index@(triton_poi_fused_convolution_div_relu_sub_14)
        /*0008*/ 	.word	0x00000012


	//----- nvinfo : EIATTR_MIN_STACK_SIZE
	.align		4
.L_1:
        /*000c*/ 	.byte	0x04, 0x12
        /*000e*/ 	.short	(.L_3 - .L_2)
	.align		4
.L_2:
        /*0010*/ 	.word	index@(triton_poi_fused_convolution_div_relu_sub_14)
        /*0014*/ 	.word	0x00000000


	//----- nvinfo : EIATTR_FRAME_SIZE
	.align		4
.L_3:
        /*0018*/ 	.byte	0x04, 0x11
        /*001a*/ 	.short	(.L_5 - .L_4)
	.align		4
.L_4:
        /*001c*/ 	.word	index@(triton_poi_fused_convolution_div_relu_sub_14)
        /*0020*/ 	.word	0x00000000


	//----- nvinfo : EIATTR_MIN_STACK_SIZE
	.align		4
.L_5:
        /*0024*/ 	.byte	0x04, 0x12
        /*0026*/ 	.short	(.L_7 - .L_6)
	.align		4
.L_6:
        /*0028*/ 	.word	index@(triton_poi_fused_convolution_div_relu_sub_14)
        /*002c*/ 	.word	0x00000000
.L_7:


//--------------------- .nv.info.triton_poi_fused_convolution_div_relu_sub_14 --------------------------
	.section	.nv.info.triton_poi_fused_convolution_div_relu_sub_14,"",@"SHT_CUDA_INFO"
	.sectionflags	@""
	.align	4


	//----- nvinfo : EIATTR_CUDA_API_VERSION
	.align		4
        /*0000*/ 	.byte	0x04, 0x37
        /*0002*/ 	.short	(.L_9 - .L_8)
.L_8:
        /*0004*/ 	.word	0x0000007c


	//----- nvinfo : EIATTR_KPARAM_INFO
	.align		4
.L_9:
        /*0008*/ 	.byte	0x04, 0x17
        /*000a*/ 	.short	(.L_11 - .L_10)
.L_10:
        /*000c*/ 	.word	0x00000000
        /*0010*/ 	.short	0x0002
        /*0012*/ 	.short	0x0010
        /*0014*/ 	.byte	0x00, 0xf0, 0x11, 0x00


	//----- nvinfo : EIATTR_KPARAM_INFO
	.align		4
.L_11:
        /*0018*/ 	.byte	0x04, 0x17
        /*001a*/ 	.short	(.L_13 - .L_12)
.L_12:
        /*001c*/ 	.word	0x00000000
        /*0020*/ 	.short	0x0001
        /*0022*/ 	.short	0x0008
        /*0024*/ 	.byte	0x00, 0xf4, 0x21, 0x00


	//----- nvinfo : EIATTR_KPARAM_INFO
	.align		4
.L_13:
        /*0028*/ 	.byte	0x04, 0x17
        /*002a*/ 	.short	(.L_15 - .L_14)
.L_14:
        /*002c*/ 	.word	0x00000000
        /*0030*/ 	.short	0x0000
        /*0032*/ 	.short	0x0000
        /*0034*/ 	.byte	0x00, 0xf4, 0x21, 0x00


	//----- nvinfo : EIATTR_SPARSE_MMA_MASK
	.align		4
.L_15:
        /*0038*/ 	.byte	0x03, 0x50
        /*003a*/ 	.short	0x0000


	//----- nvinfo : EIATTR_MAXREG_COUNT
	.align		4
        /*003c*/ 	.byte	0x03, 0x1b
        /*003e*/ 	.short	0x00ff


	//----- nvinfo : EIATTR_EXIT_INSTR_OFFSETS
	.align		4
        /*0040*/ 	.byte	0x04, 0x1c
        /*0042*/ 	.short	(.L_17 - .L_16)


	//   ....[0]....
.L_16:
        /*0044*/ 	.word	0x000002d0


	//----- nvinfo : EIATTR_REQNTID
	.align		4
.L_17:
        /*0048*/ 	.byte	0x04, 0x10
        /*004a*/ 	.short	(.L_19 - .L_18)
.L_18:
        /*004c*/ 	.word	0x00000080
        /*0050*/ 	.word	0x00000001
        /*0054*/ 	.word	0x00000001


	//----- nvinfo : EIATTR_CBANK_PARAM_SIZE
	.align		4
.L_19:
        /*0058*/ 	.byte	0x03, 0x19
        /*005a*/ 	.short	0x0014


	//----- nvinfo : EIATTR_PARAM_CBANK
	.align		4
        /*005c*/ 	.byte	0x04, 0x0a
        /*005e*/ 	.short	(.L_21 - .L_20)
	.align		4
.L_20:
        /*0060*/ 	.word	index@(.nv.constant0.triton_poi_fused_convolution_div_relu_sub_14)
        /*0064*/ 	.short	0x0210
        /*0066*/ 	.short	0x0014


	//----- nvinfo : EIATTR_SW_WAR
	.align		4
.L_21:
        /*0068*/ 	.byte	0x04, 0x36
        /*006a*/ 	.short	(.L_23 - .L_22)
.L_22:
        /*006c*/ 	.word	0x00000008
.L_23:


//--------------------- .nv.callgraph             --------------------------
	.section	.nv.callgraph,"",@"SHT_CUDA_CALLGRAPH"
	.align	4
	.sectionentsize	8
	.align		4
        /*0000*/ 	.word	0x00000000
	.align		4
        /*0004*/ 	.word	0xffffffff
	.align		4
        /*0008*/ 	.word	0x00000000
	.align		4
        /*000c*/ 	.word	0xfffffffe
	.align		4
        /*0010*/ 	.word	0x00000000
	.align		4
        /*0014*/ 	.word	0xfffffffd
	.align		4
        /*0018*/ 	.word	0x00000000
	.align		4
        /*001c*/ 	.word	0xfffffffc


//--------------------- .text.triton_poi_fused_convolution_div_relu_sub_14 --------------------------
	.section	.text.triton_poi_fused_convolution_div_relu_sub_14,"ax",@progbits
	.align	128
        .global         triton_poi_fused_convolution_div_relu_sub_14
        .type           triton_poi_fused_convolution_div_relu_sub_14,@function
        .size           triton_poi_fused_convolution_div_relu_sub_14,(.L_x_1 - triton_poi_fused_convolution_div_relu_sub_14)
        .other          triton_poi_fused_convolution_div_relu_sub_14,@"STO_CUDA_ENTRY STV_DEFAULT"
triton_poi_fused_convolution_div_relu_sub_14:
.text.triton_poi_fused_convolution_div_relu_sub_14:
[----:B------:R-:W-:Y:S01]  /*0000*/  LDC R1, c[0x0][0x28] ;  /* 0x00000a00ff017b82 */ /* 0x000fe20000000800 */
[----:B------:R-:W1:Y:S07]  /*0010*/  S2R R0, SR_TID.X ;  /* 0x0000000000007919 */ /* 0x000e6e0000002100 */
[----:B------:R-:W2:Y:S01]  /*0020*/  LDC.64 R4, c[0x0][0x218] ;  /* 0x00008600ff047b82 */ /* 0x000ea20000000a00 */
[----:B------:R-:W-:Y:S01]  /*0030*/  ULDC.64 UR4, c[0x0][0x208] ;  /* 0x0000820000047ab9 */ /* 0x000fe20000000a00 */
[----:B------:R-:W3:Y:S06]  /*0040*/  S2R R7, SR_CTAID.X ;  /* 0x0000000000077919 */ /* 0x000eec0000002500 */
[----:B------:R-:W4:Y:S01]  /*0050*/  LDC.64 R2, c[0x0][0x210] ;  /* 0x00008400ff027b82 */ /* 0x000f220000000a00 */
[----:B-1----:R-:W-:Y:S01]  /*0060*/  IMAD.SHL.U32 R0, R0, 0x4, RZ ;  /* 0x0000000400007824 */ /* 0x002fe200078e00ff */
[----:B---3--:R-:W-:-:S04]  /*0070*/  SHF.R.S32.HI R6, RZ, 0x15, R7 ;  /* 0x00000015ff067819 */ /* 0x008fc80000011407 */
[----:B------:R-:W-:-:S05]  /*0080*/  LOP3.LUT R0, R0, 0x1fc, RZ, 0xc0, !PT ;  /* 0x000001fc00007812 */ /* 0x000fca00078ec0ff */
[----:B------:R-:W-:Y:S01]  /*0090*/  IMAD R7, R7, 0x400, R0 ;  /* 0x0000040007077824 */ /* 0x000fe200078e0200 */
[----:B------:R-:W-:-:S03]  /*00a0*/  SGXT R0, R6, 0x1 ;  /* 0x000000010600781a */ /* 0x000fc60000000200 */
[----:B----4-:R-:W-:Y:S01]  /*00b0*/  IMAD.WIDE R2, R7, 0x4, R2 ;  /* 0x0000000407027825 */ /* 0x010fe200078e0202 */
[----:B------:R-:W-:-:S04]  /*00c0*/  LEA.HI R0, R0, R7, RZ, 0x6 ;  /* 0x0000000700007211 */ /* 0x000fc800078f30ff */
[----:B------:R-:W-:Y:S01]  /*00d0*/  LOP3.LUT R0, R0, 0xffffffc0, RZ, 0xc0, !PT ;  /* 0xffffffc000007812 */ /* 0x000fe200078ec0ff */
[----:B------:R-:W3:Y:S04]  /*00e0*/  LDG.E.128 R12, desc[UR4][R2.64+0x800] ;  /* 0x00080004020c7981 */ /* 0x000ee8000c1e1d00 */
[----:B------:R-:W-:-:S04]  /*00f0*/  IMAD.IADD R9, R7, 0x1, -R0 ;  /* 0x0000000107097824 */ /* 0x000fc800078e0a00 */
[----:B--2---:R-:W-:Y:S02]  /*0100*/  IMAD.WIDE R4, R9, 0x4, R4 ;  /* 0x0000000409047825 */ /* 0x004fe400078e0204 */
[----:B------:R-:W2:Y:S04]  /*0110*/  LDG.E.128 R8, desc[UR4][R2.64] ;  /* 0x0000000402087981 */ /* 0x000ea8000c1e1d00 */
[----:B------:R-:W3:Y:S02]  /*0120*/  LDG.E.EL.128 R4, desc[UR4][R4.64] ;  /* 0x0000000404047981 */ /* 0x000ee4000c2e1d00 */
[CC--:B---3--:R-:W-:Y:S01]  /*0130*/  FSETP.GEU.AND P6, PT, R12.reuse, -R4.reuse, PT ;  /* 0x800000040c00720b */ /* 0x0c8fe20003fce000 */
[--C-:B------:R-:W-:Y:S01]  /*0140*/  FADD R12, R12, R4.reuse ;  /* 0x000000040c0c7221 */ /* 0x100fe20000000000 */
[C---:B--2---:R-:W-:Y:S01]  /*0150*/  FSETP.GEU.AND P2, PT, R8.reuse, -R4, PT ;  /* 0x800000040800720b */ /* 0x044fe20003f4e000 */
[----:B------:R-:W-:Y:S01]  /*0160*/  FADD R8, R8, R4 ;  /* 0x0000000408087221 */ /* 0x000fe20000000000 */
[----:B------:R-:W-:-:S02]  /*0170*/  FSETP.GEU.AND P5, PT, R13, -R5, PT ;  /* 0x800000050d00720b */ /* 0x000fc40003fae000 */
[----:B------:R-:W-:Y:S01]  /*0180*/  SEL R4, R12, RZ, P6 ;  /* 0x000000ff0c047207 */ /* 0x000fe20003000000 */
[----:B------:R-:W-:Y:S01]  /*0190*/  FADD R13, R13, R5 ;  /* 0x000000050d0d7221 */ /* 0x000fe20000000000 */
[CC--:B------:R-:W-:Y:S01]  /*01a0*/  FSETP.GEU.AND P4, PT, R14.reuse, -R6.reuse, PT ;  /* 0x800000060e00720b */ /* 0x0c0fe20003f8e000 */
[--C-:B------:R-:W-:Y:S01]  /*01b0*/  FADD R14, R14, R6.reuse ;  /* 0x000000060e0e7221 */ /* 0x100fe20000000000 */
[C---:B------:R-:W-:Y:S01]  /*01c0*/  FSETP.GEU.AND P3, PT, R15.reuse, -R7, PT ;  /* 0x800000070f00720b */ /* 0x040fe20003f6e000 */
[----:B------:R-:W-:Y:S01]  /*01d0*/  FADD R15, R15, R7 ;  /* 0x000000070f0f7221 */ /* 0x000fe20000000000 */
[C---:B------:R-:W-:Y:S01]  /*01e0*/  FSETP.GEU.AND P1, PT, R9.reuse, -R5, PT ;  /* 0x800000050900720b */ /* 0x040fe20003f2e000 */
[----:B------:R-:W-:Y:S01]  /*01f0*/  FADD R9, R9, R5 ;  /* 0x0000000509097221 */ /* 0x000fe20000000000 */
[C---:B------:R-:W-:Y:S01]  /*0200*/  FSETP.GEU.AND P0, PT, R10.reuse, -R6, PT ;  /* 0x800000060a00720b */ /* 0x040fe20003f0e000 */
[----:B------:R-:W-:Y:S01]  /*0210*/  FADD R10, R10, R6 ;  /* 0x000000060a0a7221 */ /* 0x000fe20000000000 */
[C---:B------:R-:W-:Y:S01]  /*0220*/  FSETP.GEU.AND P6, PT, R11.reuse, -R7, PT ;  /* 0x800000070b00720b */ /* 0x040fe20003fce000 */
[----:B------:R-:W-:Y:S01]  /*0230*/  FADD R11, R11, R7 ;  /* 0x000000070b0b7221 */ /* 0x000fe20000000000 */
[----:B------:R-:W-:-:S02]  /*0240*/  SEL R5, R13, RZ, P5 ;  /* 0x000000ff0d057207 */ /* 0x000fc40002800000 */
[----:B------:R-:W-:Y:S02]  /*0250*/  SEL R6, R14, RZ, P4 ;  /* 0x000000ff0e067207 */ /* 0x000fe40002000000 */
[----:B------:R-:W-:Y:S02]  /*0260*/  SEL R7, R15, RZ, P3 ;  /* 0x000000ff0f077207 */ /* 0x000fe40001800000 */
[----:B------:R-:W-:Y:S02]  /*0270*/  SEL R8, R8, RZ, P2 ;  /* 0x000000ff08087207 */ /* 0x000fe40001000000 */
[----:B------:R-:W-:Y:S02]  /*0280*/  SEL R9, R9, RZ, P1 ;  /* 0x000000ff09097207 */ /* 0x000fe40000800000 */
[----:B------:R-:W-:Y:S02]  /*0290*/  SEL R10, R10, RZ, P0 ;  /* 0x000000ff0a0a7207 */ /* 0x000fe40000000000 */
[----:B------:R-:W-:Y:S01]  /*02a0*/  SEL R11, R11, RZ, P6 ;  /* 0x000000ff0b0b7207 */ /* 0x000fe20003000000 */
[----:B------:R-:W-:Y:S04]  /*02b0*/  STG.E.128 desc[UR4][R2.64+0x800], R4 ;  /* 0x0008000402007986 */ /* 0x000fe8000c101d04 */
[----:B------:R-:W-:Y:S01]  /*02c0*/  STG.E.128 desc[UR4][R2.64], R8 ;  /* 0x0000000802007986 */ /* 0x000fe2000c101d04 */
[----:B------:R-:W-:Y:S05]  /*02d0*/  EXIT ;  /* 0x000000000000794d */ /* 0x000fea0003800000 */
.L_x_0:
[----:B------:R-:W-:-:S00]  /*02e0*/  BRA `(.L_x_0) ;  /* 0xfffffffc00fc7947 */ /* 0x000fc0000383ffff */
[----:B------:R-:W-:-:S00]  /*02f0*/  NOP ;  /* 0x0000000000007918 */ /* 0x000fc00000000000 */
        /* <DEDUP_REMOVED lines=8> */
.L_x_1:


//--------------------- .nv.constant0.triton_poi_fused_convolution_div_relu_sub_14 --------------------------
	.section	.nv.constant0.triton_poi_fused_convolution_div_relu_sub_14,"a",@progbits
	.sectionflags	@""
	.align	4
.nv.constant0.triton_poi_fused_convolution_div_relu_sub_14:
	.zero		548
